	.headerflags	@"EF_CUDA_TEXMODE_UNIFIED EF_CUDA_64BIT_ADDRESS EF_CUDA_ACCELERATORS EF_CUDA_SM90 EF_CUDA_VIRTUAL_SM(EF_CUDA_SM90)"
	.elftype	@"ET_EXEC"


//--------------------- .nv.info                  --------------------------
	.section	.nv.info,"",@"SHT_CUDA_INFO"
	.align	4


	//----- nvinfo : EIATTR_REGCOUNT
	.align		4
        /*0000*/ 	.byte	0x04, 0x2f
        /*0002*/ 	.short	(.L_1 - .L_0)
	.align		4
.L_0:
        /*0004*/ 	.word	index@(triton_poi_fused__softmax_eq_masked_fill_mul_4)
        /*0008*/ 	.word	0x00000016


	//----- nvinfo : EIATTR_MIN_STACK_SIZE
	.align		4
.L_1:
        /*000c*/ 	.byte	0x04, 0x12
        /*000e*/ 	.short	(.L_3 - .L_2)
	.align		4
.L_2:
        /*0010*/ 	.word	index@(triton_poi_fused__softmax_eq_masked_fill_mul_4)
        /*0014*/ 	.word	0x00000000


	//----- nvinfo : EIATTR_FRAME_SIZE
	.align		4
.L_3:
        /*0018*/ 	.byte	0x04, 0x11
        /*001a*/ 	.short	(.L_5 - .L_4)
	.align		4
.L_4:
        /*001c*/ 	.word	index@(triton_poi_fused__softmax_eq_masked_fill_mul_4)
        /*0020*/ 	.word	0x00000000


	//----- nvinfo : EIATTR_MIN_STACK_SIZE
	.align		4
.L_5:
        /*0024*/ 	.byte	0x04, 0x12
        /*0026*/ 	.short	(.L_7 - .L_6)
	.align		4
.L_6:
        /*0028*/ 	.word	index@(triton_poi_fused__softmax_eq_masked_fill_mul_4)
        /*002c*/ 	.word	0x00000000
.L_7:


//--------------------- .nv.info.triton_poi_fused__softmax_eq_masked_fill_mul_4 --------------------------
	.section	.nv.info.triton_poi_fused__softmax_eq_masked_fill_mul_4,"",@"SHT_CUDA_INFO"
	.sectionflags	@""
	.align	4


	//----- nvinfo : EIATTR_CUDA_API_VERSION
	.align		4
        /*0000*/ 	.byte	0x04, 0x37
        /*0002*/ 	.short	(.L_9 - .L_8)
.L_8:
        /*0004*/ 	.word	0x0000007c


	//----- nvinfo : EIATTR_KPARAM_INFO
	.align		4
.L_9:
        /*0008*/ 	.byte	0x04, 0x17
        /*000a*/ 	.short	(.L_11 - .L_10)
.L_10:
        /*000c*/ 	.word	0x00000000
        /*0010*/ 	.short	0x0004
        /*0012*/ 	.short	0x0020
        /*0014*/ 	.byte	0x00, 0xf0, 0x11, 0x00


	//----- nvinfo : EIATTR_KPARAM_INFO
	.align		4
.L_11:
        /*0018*/ 	.byte	0x04, 0x17
        /*001a*/ 	.short	(.L_13 - .L_12)
.L_12:
        /*001c*/ 	.word	0x00000000
        /*0020*/ 	.short	0x0003
        /*0022*/ 	.short	0x0018
        /*0024*/ 	.byte	0x00, 0xf4, 0x21, 0x00


	//----- nvinfo : EIATTR_KPARAM_INFO
	.align		4
.L_13:
        /*0028*/ 	.byte	0x04, 0x17
        /*002a*/ 	.short	(.L_15 - .L_14)
.L_14:
        /*002c*/ 	.word	0x00000000
        /*0030*/ 	.short	0x0002
        /*0032*/ 	.short	0x0010
        /*0034*/ 	.byte	0x00, 0xf4, 0x21, 0x00


	//----- nvinfo : EIATTR_KPARAM_INFO
	.align		4
.L_15:
        /*0038*/ 	.byte	0x04, 0x17
        /*003a*/ 	.short	(.L_17 - .L_16)
.L_16:
        /*003c*/ 	.word	0x00000000
        /*0040*/ 	.short	0x0001
        /*0042*/ 	.short	0x0008
        /*0044*/ 	.byte	0x00, 0xf4, 0x21, 0x00


	//----- nvinfo : EIATTR_KPARAM_INFO
	.align		4
.L_17:
        /*0048*/ 	.byte	0x04, 0x17
        /*004a*/ 	.short	(.L_19 - .L_18)
.L_18:
        /*004c*/ 	.word	0x00000000
        /*0050*/ 	.short	0x0000
        /*0052*/ 	.short	0x0000
        /*0054*/ 	.byte	0x00, 0xf4, 0x21, 0x00


	//----- nvinfo : EIATTR_SPARSE_MMA_MASK
	.align		4
.L_19:
        /*0058*/ 	.byte	0x03, 0x50
        /*005a*/ 	.short	0x0000


	//----- nvinfo : EIATTR_MAXREG_COUNT
	.align		4
        /*005c*/ 	.byte	0x03, 0x1b
        /*005e*/ 	.short	0x00ff


	//----- nvinfo : EIATTR_EXIT_INSTR_OFFSETS
	.align		4
        /*0060*/ 	.byte	0x04, 0x1c
        /*0062*/ 	.short	(.L_21 - .L_20)


	//   ....[0]....
.L_20:
        /*0064*/ 	.word	0x000004f0


	//   ....[1]....
        /*0068*/ 	.word	0x00000510


	//----- nvinfo : EIATTR_REQNTID
	.align		4
.L_21:
        /*006c*/ 	.byte	0x04, 0x10
        /*006e*/ 	.short	(.L_23 - .L_22)
.L_22:
        /*0070*/ 	.word	0x00000080
        /*0074*/ 	.word	0x00000001
        /*0078*/ 	.word	0x00000001


	//----- nvinfo : EIATTR_CBANK_PARAM_SIZE
	.align		4
.L_23:
        /*007c*/ 	.byte	0x03, 0x19
        /*007e*/ 	.short	0x0024


	//----- nvinfo : EIATTR_PARAM_CBANK
	.align		4
        /*0080*/ 	.byte	0x04, 0x0a
        /*0082*/ 	.short	(.L_25 - .L_24)
	.align		4
.L_24:
        /*0084*/ 	.word	index@(.nv.constant0.triton_poi_fused__softmax_eq_masked_fill_mul_4)
        /*0088*/ 	.short	0x0210
        /*008a*/ 	.short	0x0024


	//----- nvinfo : EIATTR_SW_WAR
	.align		4
.L_25:
        /*008c*/ 	.byte	0x04, 0x36
        /*008e*/ 	.short	(.L_27 - .L_26)
.L_26:
        /*0090*/ 	.word	0x00000008
.L_27:


//--------------------- .nv.callgraph             --------------------------
	.section	.nv.callgraph,"",@"SHT_CUDA_CALLGRAPH"
	.align	4
	.sectionentsize	8
	.align		4
        /*0000*/ 	.word	0x00000000
	.align		4
        /*0004*/ 	.word	0xffffffff
	.align		4
        /*0008*/ 	.word	0x00000000
	.align		4
        /*000c*/ 	.word	0xfffffffe
	.align		4
        /*0010*/ 	.word	0x00000000
	.align		4
        /*0014*/ 	.word	0xfffffffd
	.align		4
        /*0018*/ 	.word	0x00000000
	.align		4
        /*001c*/ 	.word	0xfffffffc


//--------------------- .text.triton_poi_fused__softmax_eq_masked_fill_mul_4 --------------------------
	.section	.text.triton_poi_fused__softmax_eq_masked_fill_mul_4,"ax",@progbits
	.align	128
        .global         triton_poi_fused__softmax_eq_masked_fill_mul_4
        .type           triton_poi_fused__softmax_eq_masked_fill_mul_4,@function
        .size           triton_poi_fused__softmax_eq_masked_fill_mul_4,(.L_x_1 - triton_poi_fused__softmax_eq_masked_fill_mul_4)
        .other          triton_poi_fused__softmax_eq_masked_fill_mul_4,@"STO_CUDA_ENTRY STV_DEFAULT"
triton_poi_fused__softmax_eq_masked_fill_mul_4:
.text.triton_poi_fused__softmax_eq_masked_fill_mul_4:
[----:B------:R-:W0:Y:S02]  /*0000*/  LDC R1, c[0x0][0x28] ;  /* 0x00000a00ff017b82 */ /* 0x000e240000000800 */
[----:B------:R-:W1:Y:S01]  /*0010*/  S2R R0, SR_TID.X ;  /* 0x0000000000007919 */ /* 0x000e620000002100 */
[----:B------:R-:W2:Y:S01]  /*0020*/  LDC.64 R4, c[0x0][0x218] ;  /* 0x00008600ff047b82 */ /* 0x000ea20000000a00 */
[----:B------:R-:W-:Y:S01]  /*0030*/  ULDC.64 UR4, c[0x0][0x208] ;  /* 0x0000820000047ab9 */ /* 0x000fe20000000a00 */
[----:B------:R-:W3:Y:S06]  /*0040*/  S2R R3, SR_CTAID.X ;  /* 0x0000000000037919 */ /* 0x000eec0000002500 */
[----:B------:R-:W4:Y:S01]  /*0050*/  LDC.64 R6, c[0x0][0x210] ;  /* 0x00008400ff067b82 */ /* 0x000f220000000a00 */
[----:B-1----:R-:W-:Y:S01]  /*0060*/  IMAD.SHL.U32 R0, R0, 0x2, RZ ;  /* 0x0000000200007824 */ /* 0x002fe200078e00ff */
[----:B---3--:R-:W-:-:S04]  /*0070*/  SHF.R.S32.HI R10, RZ, 0x17, R3 ;  /* 0x00000017ff0a7819 */ /* 0x008fc80000011403 */
[----:B------:R-:W-:Y:S02]  /*0080*/  LOP3.LUT R0, R0, 0xfe, RZ, 0xc0, !PT ;  /* 0x000000fe00007812 */ /* 0x000fe400078ec0ff */
[----:B------:R-:W-:-:S03]  /*0090*/  SGXT R10, R10, 0x1 ;  /* 0x000000010a0a781a */ /* 0x000fc60000000200 */
[----:B------:R-:W-:Y:S02]  /*00a0*/  IMAD R17, R3, 0x100, R0 ;  /* 0x0000010003117824 */ /* 0x000fe400078e0200 */
[----:B------:R-:W1:Y:S01]  /*00b0*/  LDC.64 R2, c[0x0][0x220] ;  /* 0x00008800ff027b82 */ /* 0x000e620000000a00 */
[----:B------:R-:W-:Y:S01]  /*00c0*/  CS2R R18, SRZ ;  /* 0x0000000000127805 */ /* 0x000fe2000001ff00 */
[----:B----4-:R-:W-:Y:S01]  /*00d0*/  IMAD.WIDE R6, R17, 0x4, R6 ;  /* 0x0000000411067825 */ /* 0x010fe200078e0206 */
[----:B------:R-:W-:Y:S02]  /*00e0*/  SHF.R.S32.HI R0, RZ, 0x1f, R17 ;  /* 0x0000001fff007819 */ /* 0x000fe40000011411 */
[-C--:B------:R-:W-:Y:S02]  /*00f0*/  LEA.HI R10, R10, R17.reuse, RZ, 0x6 ;  /* 0x000000110a0a7211 */ /* 0x080fe400078f30ff */
[----:B------:R-:W-:Y:S02]  /*0100*/  LEA.HI R0, R0, R17, RZ, 0x2 ;  /* 0x0000001100007211 */ /* 0x000fe400078f10ff */
[----:B------:R-:W-:-:S02]  /*0110*/  SHF.R.S32.HI R11, RZ, 0x6, R10 ;  /* 0x00000006ff0b7819 */ /* 0x000fc4000001140a */
[----:B------:R-:W-:Y:S02]  /*0120*/  SHF.R.S32.HI R9, RZ, 0x2, R0 ;  /* 0x00000002ff097819 */ /* 0x000fe40000011400 */
[----:B------:R-:W-:Y:S02]  /*0130*/  LOP3.LUT R0, R0, 0xfffffffc, RZ, 0xc0, !PT ;  /* 0xfffffffc00007812 */ /* 0x000fe400078ec0ff */
[----:B------:R-:W-:Y:S02]  /*0140*/  LEA.HI R8, R9, R9, RZ, 0x2 ;  /* 0x0000000909087211 */ /* 0x000fe400078f10ff */
[----:B------:R-:W-:Y:S02]  /*0150*/  IADD3 R0, R17, -R0, RZ ;  /* 0x8000000011007210 */ /* 0x000fe40007ffe0ff */
[----:B------:R-:W-:Y:S02]  /*0160*/  LOP3.LUT R8, R8, 0xfffffffc, RZ, 0xc0, !PT ;  /* 0xfffffffc08087812 */ /* 0x000fe400078ec0ff */
[----:B------:R-:W-:-:S02]  /*0170*/  ISETP.GE.AND P0, PT, R17, 0x100, PT ;  /* 0x000001001100780c */ /* 0x000fc40003f06270 */
[----:B------:R-:W-:Y:S01]  /*0180*/  LEA R15, R11, R0, 0x2 ;  /* 0x000000000b0f7211 */ /* 0x000fe200078e10ff */
[----:B------:R-:W-:Y:S01]  /*0190*/  IMAD.IADD R8, R9, 0x1, -R8 ;  /* 0x0000000109087824 */ /* 0x000fe200078e0a08 */
[----:B------:R-:W-:Y:S01]  /*01a0*/  HFMA2.MMA R0, -RZ, RZ, 0, 0 ;  /* 0x00000000ff007435 */ /* 0x000fe200000001ff */
[----:B------:R-:W3:Y:S02]  /*01b0*/  LDC.64 R16, c[0x0][0x228] ;  /* 0x00008a00ff107b82 */ /* 0x000ee40000000a00 */
[----:B------:R-:W-:Y:S01]  /*01c0*/  IMAD R13, R11, 0x4, R8 ;  /* 0x000000040b0d7824 */ /* 0x000fe200078e0208 */
[----:B------:R-:W-:Y:S01]  /*01d0*/  CS2R R10, SRZ ;  /* 0x00000000000a7805 */ /* 0x000fe2000001ff00 */
[----:B--2---:R-:W-:-:S04]  /*01e0*/  IMAD.WIDE R14, R15, 0x4, R4 ;  /* 0x000000040f0e7825 */ /* 0x004fc800078e0204 */
[----:B------:R-:W-:Y:S01]  /*01f0*/  IMAD.WIDE R12, R13, 0x4, R4 ;  /* 0x000000040d0c7825 */ /* 0x000fe200078e0204 */
[----:B------:R2:W4:Y:S01]  /*0200*/  @!P0 LDG.E.EL.64 R10, desc[UR4][R14.64] ;  /* 0x000000040e0a8981 */ /* 0x000522000c2e1b00 */
[----:B------:R-:W-:-:S03]  /*0210*/  CS2R R4, SRZ ;  /* 0x0000000000047805 */ /* 0x000fc6000001ff00 */
[----:B------:R-:W4:Y:S04]  /*0220*/  @!P0 LDG.E.EL R0, desc[UR4][R12.64] ;  /* 0x000000040c008981 */ /* 0x000f28000c2e1900 */
[----:B------:R-:W5:Y:S04]  /*0230*/  @!P0 LDG.E.EL R19, desc[UR4][R12.64] ;  /* 0x000000040c138981 */ /* 0x000f68000c2e1900 */
[----:B------:R-:W5:Y:S01]  /*0240*/  @!P0 LDG.E.64 R4, desc[UR4][R6.64] ;  /* 0x0000000406048981 */ /* 0x000f62000c1e1b00 */
[----:B--2---:R-:W-:Y:S01]  /*0250*/  CS2R R14, SRZ ;  /* 0x00000000000e7805 */ /* 0x004fe2000001ff00 */
[----:B-1----:R-:W-:-:S05]  /*0260*/  IMAD.WIDE R2, R9, 0x4, R2 ;  /* 0x0000000409027825 */ /* 0x002fca00078e0202 */
[----:B------:R-:W2:Y:S04]  /*0270*/  @!P0 LDG.E.EL R18, desc[UR4][R2.64] ;  /* 0x0000000402128981 */ /* 0x000ea8000c2e1900 */
[----:B------:R1:W2:Y:S01]  /*0280*/  @!P0 LDG.E.EL R14, desc[UR4][R2.64] ;  /* 0x00000004020e8981 */ /* 0x0002a2000c2e1900 */
[----:B---3--:R-:W-:Y:S01]  /*0290*/  IMAD.WIDE R8, R9, 0x4, R16 ;  /* 0x0000000409087825 */ /* 0x008fe200078e0210 */
[----:B------:R-:W-:-:S04]  /*02a0*/  MOV R16, RZ ;  /* 0x000000ff00107202 */ /* 0x000fc80000000f00 */
[----:B------:R-:W3:Y:S04]  /*02b0*/  @!P0 LDG.E.EL R15, desc[UR4][R8.64] ;  /* 0x00000004080f8981 */ /* 0x000ee8000c2e1900 */
[----:B------:R-:W3:Y:S01]  /*02c0*/  @!P0 LDG.E.EL R16, desc[UR4][R8.64] ;  /* 0x0000000408108981 */ /* 0x000ee2000c2e1900 */
[----:B----4-:R-:W-:Y:S01]  /*02d0*/  FMUL R0, R11, R0 ;  /* 0x000000000b007220 */ /* 0x010fe20000400000 */
[----:B-----5:R-:W-:-:S04]  /*02e0*/  FMUL R10, R10, R19 ;  /* 0x000000130a0a7220 */ /* 0x020fc80000400000 */
[----:B------:R-:W-:-:S04]  /*02f0*/  FSETP.NEU.AND P1, PT, R0, RZ, PT ;  /* 0x000000ff0000720b */ /* 0x000fc80003f2d000 */
[----:B------:R-:W-:Y:S02]  /*0300*/  FSEL R5, R5, -1000, P1 ;  /* 0xc47a000005057808 */ /* 0x000fe40000800000 */
[----:B------:R-:W-:-:S04]  /*0310*/  FSETP.NEU.AND P1, PT, R10, RZ, PT ;  /* 0x000000ff0a00720b */ /* 0x000fc80003f2d000 */
[----:B-1----:R-:W-:Y:S01]  /*0320*/  FSEL R3, R4, -1000, P1 ;  /* 0xc47a000004037808 */ /* 0x002fe20000800000 */
[----:B--2---:R-:W-:-:S04]  /*0330*/  FADD R5, R5, -R18 ;  /* 0x8000001205057221 */ /* 0x004fc80000000000 */
[----:B------:R-:W-:Y:S01]  /*0340*/  FADD R3, R3, -R14 ;  /* 0x8000000e03037221 */ /* 0x000fe20000000000 */
[----:B------:R-:W-:-:S03]  /*0350*/  FMUL R5, R5, 1.4426950216293334961 ;  /* 0x3fb8aa3b05057820 */ /* 0x000fc60000400000 */
[----:B------:R-:W-:Y:S01]  /*0360*/  FMUL R3, R3, 1.4426950216293334961 ;  /* 0x3fb8aa3b03037820 */ /* 0x000fe20000400000 */
[----:B---3--:R-:W-:Y:S02]  /*0370*/  FSETP.GT.AND P2, PT, |R15|, 8.50705917302346158658e+37, PT ;  /* 0x7e8000000f00780b */ /* 0x008fe40003f44200 */
[----:B------:R-:W-:Y:S02]  /*0380*/  FSETP.GEU.AND P4, PT, R5, -126, PT ;  /* 0xc2fc00000500780b */ /* 0x000fe40003f8e000 */
[----:B------:R-:W-:Y:S02]  /*0390*/  FSETP.GEU.AND P3, PT, R3, -126, PT ;  /* 0xc2fc00000300780b */ /* 0x000fe40003f6e000 */
[C---:B------:R-:W-:Y:S02]  /*03a0*/  FSETP.GT.AND P1, PT, |R16|.reuse, 8.50705917302346158658e+37, PT ;  /* 0x7e8000001000780b */ /* 0x040fe40003f24200 */
[----:B------:R-:W-:Y:S02]  /*03b0*/  FSETP.GEU.AND P6, PT, |R15|, 1.175494350822287508e-38, PT ;  /* 0x008000000f00780b */ /* 0x000fe40003fce200 */
[----:B------:R-:W-:-:S03]  /*03c0*/  FSETP.GEU.AND P5, PT, |R16|, 1.175494350822287508e-38, PT ;  /* 0x008000001000780b */ /* 0x000fc60003fae200 */
[----:B------:R-:W-:Y:S02]  /*03d0*/  @P2 FMUL R15, R15, 0.25 ;  /* 0x3e8000000f0f2820 */ /* 0x000fe40000400000 */
[----:B------:R-:W-:Y:S02]  /*03e0*/  @!P4 FMUL R5, R5, 0.5 ;  /* 0x3f0000000505c820 */ /* 0x000fe40000400000 */
[----:B------:R-:W-:Y:S02]  /*03f0*/  @!P3 FMUL R3, R3, 0.5 ;  /* 0x3f0000000303b820 */ /* 0x000fe40000400000 */
[----:B------:R-:W1:Y:S01]  /*0400*/  MUFU.EX2 R2, R5 ;  /* 0x0000000500027308 */ /* 0x000e620000000800 */
[----:B------:R-:W-:Y:S01]  /*0410*/  @P1 FMUL R16, R16, 0.25 ;  /* 0x3e80000010101820 */ /* 0x000fe20000400000 */
[----:B------:R-:W-:-:S03]  /*0420*/  @!P6 FMUL R15, R15, 16777216 ;  /* 0x4b8000000f0fe820 */ /* 0x000fc60000400000 */
[----:B------:R-:W-:-:S03]  /*0430*/  @!P5 FMUL R16, R16, 16777216 ;  /* 0x4b8000001010d820 */ /* 0x000fc60000400000 */
[----:B------:R-:W2:Y:S01]  /*0440*/  MUFU.EX2 R0, R3 ;  /* 0x0000000300007308 */ /* 0x000ea20000000800 */
[----:B-1----:R-:W-:-:S07]  /*0450*/  @!P4 FMUL R2, R2, R2 ;  /* 0x000000020202c220 */ /* 0x002fce0000400000 */
[----:B------:R-:W1:Y:S01]  /*0460*/  MUFU.RCP R11, R15 ;  /* 0x0000000f000b7308 */ /* 0x000e620000001000 */
[----:B------:R-:W-:Y:S01]  /*0470*/  @P2 FMUL R2, R2, 0.25 ;  /* 0x3e80000002022820 */ /* 0x000fe20000400000 */
[----:B--2---:R-:W-:-:S06]  /*0480*/  @!P3 FMUL R0, R0, R0 ;  /* 0x000000000000b220 */ /* 0x004fcc0000400000 */
[----:B------:R-:W2:Y:S01]  /*0490*/  MUFU.RCP R9, R16 ;  /* 0x0000001000097308 */ /* 0x000ea20000001000 */
[----:B------:R-:W-:Y:S01]  /*04a0*/  @!P6 FMUL R2, R2, 16777216 ;  /* 0x4b8000000202e820 */ /* 0x000fe20000400000 */
[----:B------:R-:W-:-:S04]  /*04b0*/  @P1 FMUL R0, R0, 0.25 ;  /* 0x3e80000000001820 */ /* 0x000fc80000400000 */
[----:B------:R-:W-:Y:S01]  /*04c0*/  @!P5 FMUL R0, R0, 16777216 ;  /* 0x4b8000000000d820 */ /* 0x000fe20000400000 */
[----:B-1----:R-:W-:-:S03]  /*04d0*/  FMUL R11, R11, R2 ;  /* 0x000000020b0b7220 */ /* 0x002fc60000400000 */
[----:B--2---:R-:W-:Y:S01]  /*04e0*/  FMUL R10, R9, R0 ;  /* 0x00000000090a7220 */ /* 0x004fe20000400000 */
[----:B------:R-:W-:Y:S06]  /*04f0*/  @P0 EXIT ;  /* 0x000000000000094d */ /* 0x000fec0003800000 */
[----:B------:R-:W-:Y:S01]  /*0500*/  STG.E.64 desc[UR4][R6.64], R10 ;  /* 0x0000000a06007986 */ /* 0x000fe2000c101b04 */
[----:B------:R-:W-:Y:S05]  /*0510*/  EXIT ;  /* 0x000000000000794d */ /* 0x000fea0003800000 */
.L_x_0:
[----:B------:R-:W-:-:S00]  /*0520*/  BRA `(.L_x_0) ;  /* 0xfffffffc00fc7947 */ /* 0x000fc0000383ffff */
[----:B------:R-:W-:-:S00]  /*0530*/  NOP ;  /* 0x0000000000007918 */ /* 0x000fc00000000000 */
        /* <DEDUP_REMOVED lines=12> */
.L_x_1:


//--------------------- .nv.constant0.triton_poi_fused__softmax_eq_masked_fill_mul_4 --------------------------
	.section	.nv.constant0.triton_poi_fused__softmax_eq_masked_fill_mul_4,"a",@progbits
	.sectionflags	@""
	.align	4
.nv.constant0.triton_poi_fused__softmax_eq_masked_fill_mul_4:
	.zero		564
